	.headerflags	@"EF_CUDA_TEXMODE_UNIFIED EF_CUDA_64BIT_ADDRESS EF_CUDA_ACCELERATORS EF_CUDA_SM90 EF_CUDA_VIRTUAL_SM(EF_CUDA_SM90)"
	.elftype	@"ET_EXEC"


//--------------------- .nv.info                  --------------------------
	.section	.nv.info,"",@"SHT_CUDA_INFO"
	.align	4


	//----- nvinfo : EIATTR_REGCOUNT
	.align		4
        /*0000*/ 	.byte	0x04, 0x2f
        /*0002*/ 	.short	(.L_3 - .L_2)
	.align		4
.L_2:
        /*0004*/ 	.word	index@(triton_poi_fused__native_batch_norm_legit_no_training_add_50)
        /*0008*/ 	.word	0x00000013


	//----- nvinfo : EIATTR_MIN_STACK_SIZE
	.align		4
.L_3:
        /*000c*/ 	.byte	0x04, 0x12
        /*000e*/ 	.short	(.L_5 - .L_4)
	.align		4
.L_4:
        /*0010*/ 	.word	index@(triton_poi_fused__native_batch_norm_legit_no_training_add_50)
        /*0014*/ 	.word	0x00000000


	//----- nvinfo : EIATTR_FRAME_SIZE
	.align		4
.L_5:
        /*0018*/ 	.byte	0x04, 0x11
        /*001a*/ 	.short	(.L_7 - .L_6)
	.align		4
.L_6:
        /*001c*/ 	.word	index@(triton_poi_fused__native_batch_norm_legit_no_training_add_50)
        /*0020*/ 	.word	0x00000000


	//----- nvinfo : EIATTR_MIN_STACK_SIZE
	.align		4
.L_7:
        /*0024*/ 	.byte	0x04, 0x12
        /*0026*/ 	.short	(.L_9 - .L_8)
	.align		4
.L_8:
        /*0028*/ 	.word	index@(triton_poi_fused__native_batch_norm_legit_no_training_add_50)
        /*002c*/ 	.word	0x00000000
.L_9:


//--------------------- .nv.info.triton_poi_fused__native_batch_norm_legit_no_training_add_50 --------------------------
	.section	.nv.info.triton_poi_fused__native_batch_norm_legit_no_training_add_50,"",@"SHT_CUDA_INFO"
	.sectionflags	@""
	.align	4


	//----- nvinfo : EIATTR_CUDA_API_VERSION
	.align		4
        /*0000*/ 	.byte	0x04, 0x37
        /*0002*/ 	.short	(.L_11 - .L_10)
.L_10:
        /*0004*/ 	.word	0x0000007c


	//----- nvinfo : EIATTR_KPARAM_INFO
	.align		4
.L_11:
        /*0008*/ 	.byte	0x04, 0x17
        /*000a*/ 	.short	(.L_13 - .L_12)
.L_12:
        /*000c*/ 	.word	0x00000000
        /*0010*/ 	.short	0x0007
        /*0012*/ 	.short	0x0038
        /*0014*/ 	.byte	0x00, 0xf0, 0x11, 0x00


	//----- nvinfo : EIATTR_KPARAM_INFO
	.align		4
.L_13:
        /*0018*/ 	.byte	0x04, 0x17
        /*001a*/ 	.short	(.L_15 - .L_14)
.L_14:
        /*001c*/ 	.word	0x00000000
        /*0020*/ 	.short	0x0006
        /*0022*/ 	.short	0x0030
        /*0024*/ 	.byte	0x00, 0xf4, 0x21, 0x00


	//----- nvinfo : EIATTR_KPARAM_INFO
	.align		4
.L_15:
        /*0028*/ 	.byte	0x04, 0x17
        /*002a*/ 	.short	(.L_17 - .L_16)
.L_16:
        /*002c*/ 	.word	0x00000000
        /*0030*/ 	.short	0x0005
        /*0032*/ 	.short	0x0028
        /*0034*/ 	.byte	0x00, 0xf4, 0x21, 0x00


	//----- nvinfo : EIATTR_KPARAM_INFO
	.align		4
.L_17:
        /*0038*/ 	.byte	0x04, 0x17
        /*003a*/ 	.short	(.L_19 - .L_18)
.L_18:
        /*003c*/ 	.word	0x00000000
        /*0040*/ 	.short	0x0004
        /*0042*/ 	.short	0x0020
        /*0044*/ 	.byte	0x00, 0xf4, 0x21, 0x00


	//----- nvinfo : EIATTR_KPARAM_INFO
	.align		4
.L_19:
        /*0048*/ 	.byte	0x04, 0x17
        /*004a*/ 	.short	(.L_21 - .L_20)
.L_20:
        /*004c*/ 	.word	0x00000000
        /*0050*/ 	.short	0x0003
        /*0052*/ 	.short	0x0018
        /*0054*/ 	.byte	0x00, 0xf4, 0x21, 0x00


	//----- nvinfo : EIATTR_KPARAM_INFO
	.align		4
.L_21:
        /*0058*/ 	.byte	0x04, 0x17
        /*005a*/ 	.short	(.L_23 - .L_22)
.L_22:
        /*005c*/ 	.word	0x00000000
        /*0060*/ 	.short	0x0002
        /*0062*/ 	.short	0x0010
        /*0064*/ 	.byte	0x00, 0xf4, 0x21, 0x00


	//----- nvinfo : EIATTR_KPARAM_INFO
	.align		4
.L_23:
        /*0068*/ 	.byte	0x04, 0x17
        /*006a*/ 	.short	(.L_25 - .L_24)
.L_24:
        /*006c*/ 	.word	0x00000000
        /*0070*/ 	.short	0x0001
        /*0072*/ 	.short	0x0008
        /*0074*/ 	.byte	0x00, 0xf4, 0x21, 0x00


	//----- nvinfo : EIATTR_KPARAM_INFO
	.align		4
.L_25:
        /*0078*/ 	.byte	0x04, 0x17
        /*007a*/ 	.short	(.L_27 - .L_26)
.L_26:
        /*007c*/ 	.word	0x00000000
        /*0080*/ 	.short	0x0000
        /*0082*/ 	.short	0x0000
        /*0084*/ 	.byte	0x00, 0xf4, 0x21, 0x00


	//----- nvinfo : EIATTR_SPARSE_MMA_MASK
	.align		4
.L_27:
        /*0088*/ 	.byte	0x03, 0x50
        /*008a*/ 	.short	0x0000


	//----- nvinfo : EIATTR_MAXREG_COUNT
	.align		4
        /*008c*/ 	.byte	0x03, 0x1b
        /*008e*/ 	.short	0x00ff


	//----- nvinfo : EIATTR_EXIT_INSTR_OFFSETS
	.align		4
        /*0090*/ 	.byte	0x04, 0x1c
        /*0092*/ 	.short	(.L_29 - .L_28)


	//   ....[0]....
.L_28:
        /*0094*/ 	.word	0x000002f0


	//----- nvinfo : EIATTR_REQNTID
	.align		4
.L_29:
        /*0098*/ 	.byte	0x04, 0x10
        /*009a*/ 	.short	(.L_31 - .L_30)
.L_30:
        /*009c*/ 	.word	0x00000080
        /*00a0*/ 	.word	0x00000001
        /*00a4*/ 	.word	0x00000001


	//----- nvinfo : EIATTR_CBANK_PARAM_SIZE
	.align		4
.L_31:
        /*00a8*/ 	.byte	0x03, 0x19
        /*00aa*/ 	.short	0x003c


	//----- nvinfo : EIATTR_PARAM_CBANK
	.align		4
        /*00ac*/ 	.byte	0x04, 0x0a
        /*00ae*/ 	.short	(.L_33 - .L_32)
	.align		4
.L_32:
        /*00b0*/ 	.word	index@(.nv.constant0.triton_poi_fused__native_batch_norm_legit_no_training_add_50)
        /*00b4*/ 	.short	0x0210
        /*00b6*/ 	.short	0x003c


	//----- nvinfo : EIATTR_SW_WAR
	.align		4
.L_33:
        /*00b8*/ 	.byte	0x04, 0x36
        /*00ba*/ 	.short	(.L_35 - .L_34)
.L_34:
        /*00bc*/ 	.word	0x00000008
.L_35:


//--------------------- .nv.callgraph             --------------------------
	.section	.nv.callgraph,"",@"SHT_CUDA_CALLGRAPH"
	.align	4
	.sectionentsize	8
	.align		4
        /*0000*/ 	.word	0x00000000
	.align		4
        /*0004*/ 	.word	0xffffffff
	.align		4
        /*0008*/ 	.word	0x00000000
	.align		4
        /*000c*/ 	.word	0xfffffffe
	.align		4
        /*0010*/ 	.word	0x00000000
	.align		4
        /*0014*/ 	.word	0xfffffffd
	.align		4
        /*0018*/ 	.word	0x00000000
	.align		4
        /*001c*/ 	.word	0xfffffffc


//--------------------- .nv.constant4             --------------------------
	.section	.nv.constant4,"a",@progbits
	.align	8
	.align		8
.nv.constant4:
        /*0000*/ 	.dword	_$_str
	.align		8
        /*0008*/ 	.dword	_$_str_$_2


//--------------------- .text.triton_poi_fused__native_batch_norm_legit_no_training_add_50 --------------------------
	.section	.text.triton_poi_fused__native_batch_norm_legit_no_training_add_50,"ax",@progbits
	.align	128
        .global         triton_poi_fused__native_batch_norm_legit_no_training_add_50
        .type           triton_poi_fused__native_batch_norm_legit_no_training_add_50,@function
        .size           triton_poi_fused__native_batch_norm_legit_no_training_add_50,(.L_x_1 - triton_poi_fused__native_batch_norm_legit_no_training_add_50)
        .other          triton_poi_fused__native_batch_norm_legit_no_training_add_50,@"STO_CUDA_ENTRY STV_DEFAULT"
triton_poi_fused__native_batch_norm_legit_no_training_add_50:
.text.triton_poi_fused__native_batch_norm_legit_no_training_add_50:
[----:B------:R-:W-:Y:S01]  /*0000*/  LDC R1, c[0x0][0x28] ;  /* 0x00000a00ff017b82 */ /* 0x000fe20000000800 */
[----:B------:R-:W1:Y:S07]  /*0010*/  S2R R0, SR_TID.X ;  /* 0x0000000000007919 */ /* 0x000e6e0000002100 */
[----:B------:R-:W2:Y:S01]  /*0020*/  LDC.64 R8, c[0x0][0x228] ;  /* 0x00008a00ff087b82 */ /* 0x000ea20000000a00 */
[----:B------:R-:W-:Y:S01]  /*0030*/  ULDC.64 UR4, c[0x0][0x208] ;  /* 0x0000820000047ab9 */ /* 0x000fe20000000a00 */
[----:B------:R-:W3:Y:S06]  /*0040*/  S2R R3, SR_CTAID.X ;  /* 0x0000000000037919 */ /* 0x000eec0000002500 */
[----:B------:R-:W4:Y:S08]  /*0050*/  LDC.64 R6, c[0x0][0x220] ;  /* 0x00008800ff067b82 */ /* 0x000f300000000a00 */
[----:B------:R-:W5:Y:S08]  /*0060*/  LDC.64 R4, c[0x0][0x218] ;  /* 0x00008600ff047b82 */ /* 0x000f700000000a00 */
[----:B------:R-:W5:Y:S01]  /*0070*/  LDC.64 R10, c[0x0][0x230] ;  /* 0x00008c00ff0a7b82 */ /* 0x000f620000000a00 */
[----:B-1----:R-:W-:-:S07]  /*0080*/  LOP3.LUT R0, R0, 0x7f, RZ, 0xc0, !PT ;  /* 0x0000007f00007812 */ /* 0x002fce00078ec0ff */
[----:B------:R-:W1:Y:S01]  /*0090*/  LDC.64 R12, c[0x0][0x238] ;  /* 0x00008e00ff0c7b82 */ /* 0x000e620000000a00 */
[----:B---3--:R-:W-:Y:S02]  /*00a0*/  SHF.R.S32.HI R2, RZ, 0x18, R3 ;  /* 0x00000018ff027819 */ /* 0x008fe40000011403 */
[----:B------:R-:W-:Y:S02]  /*00b0*/  LEA R0, R3, R0, 0x7 ;  /* 0x0000000003007211 */ /* 0x000fe400078e38ff */
[----:B------:R-:W-:-:S04]  /*00c0*/  SGXT R3, R2, 0x1 ;  /* 0x000000010203781a */ /* 0x000fc80000000200 */
[----:B------:R-:W-:-:S04]  /*00d0*/  LEA.HI R3, R3, R0, RZ, 0x9 ;  /* 0x0000000003037211 */ /* 0x000fc800078f48ff */
[----:B------:R-:W-:-:S04]  /*00e0*/  LOP3.LUT R3, R3, 0xfffffe00, RZ, 0xc0, !PT ;  /* 0xfffffe0003037812 */ /* 0x000fc800078ec0ff */
[----:B------:R-:W-:Y:S02]  /*00f0*/  IADD3 R15, R0, -R3, RZ ;  /* 0x80000003000f7210 */ /* 0x000fe40007ffe0ff */
[----:B------:R-:W3:Y:S03]  /*0100*/  LDC.64 R2, c[0x0][0x210] ;  /* 0x00008400ff027b82 */ /* 0x000ee60000000a00 */
[----:B--2---:R-:W-:-:S05]  /*0110*/  IMAD.WIDE R8, R15, 0x4, R8 ;  /* 0x000000040f087825 */ /* 0x004fca00078e0208 */
[----:B------:R1:W2:Y:S01]  /*0120*/  LDG.E.EL R16, desc[UR4][R8.64] ;  /* 0x0000000408107981 */ /* 0x0002a2000c2e1900 */
[----:B----4-:R-:W-:-:S04]  /*0130*/  IMAD.WIDE R6, R15, 0x4, R6 ;  /* 0x000000040f067825 */ /* 0x010fc800078e0206 */
[C---:B-----5:R-:W-:Y:S02]  /*0140*/  IMAD.WIDE R4, R0.reuse, 0x4, R4 ;  /* 0x0000000400047825 */ /* 0x060fe400078e0204 */
[----:B------:R4:W5:Y:S02]  /*0150*/  LDG.E.EL R7, desc[UR4][R6.64] ;  /* 0x0000000406077981 */ /* 0x000964000c2e1900 */
[C---:B0-----:R-:W-:Y:S02]  /*0160*/  IMAD.WIDE R10, R15.reuse, 0x4, R10 ;  /* 0x000000040f0a7825 */ /* 0x041fe400078e020a */
[----:B------:R0:W5:Y:S02]  /*0170*/  LDG.E R14, desc[UR4][R4.64] ;  /* 0x00000004040e7981 */ /* 0x000164000c1e1900 */
[----:B-1----:R-:W-:Y:S02]  /*0180*/  IMAD.WIDE R8, R15, 0x4, R12 ;  /* 0x000000040f087825 */ /* 0x002fe400078e020c */
[----:B------:R-:W5:Y:S02]  /*0190*/  LDG.E.EL R10, desc[UR4][R10.64] ;  /* 0x000000040a0a7981 */ /* 0x000f64000c2e1900 */
[----:B---3--:R-:W-:-:S02]  /*01a0*/  IMAD.WIDE R2, R0, 0x4, R2 ;  /* 0x0000000400027825 */ /* 0x008fc400078e0202 */
[----:B------:R-:W3:Y:S01]  /*01b0*/  LDG.E.EL R9, desc[UR4][R8.64] ;  /* 0x0000000408097981 */ /* 0x000ee2000c2e1900 */
[----:B----4-:R-:W-:Y:S01]  /*01c0*/  HFMA2.MMA R6, -RZ, RZ, 1.625, 0 ;  /* 0x3e800000ff067435 */ /* 0x010fe200000001ff */
[----:B0-----:R-:W0:Y:S02]  /*01d0*/  LDC.64 R4, c[0x0][0x240] ;  /* 0x00009000ff047b82 */ /* 0x001e240000000a00 */
[----:B------:R0:W4:Y:S02]  /*01e0*/  LDG.E R12, desc[UR4][R2.64] ;  /* 0x00000004020c7981 */ /* 0x000124000c1e1900 */
[----:B0-----:R-:W-:-:S04]  /*01f0*/  IMAD.WIDE R2, R0, 0x4, R4 ;  /* 0x0000000400027825 */ /* 0x001fc800078e0204 */
[----:B--2---:R-:W-:-:S04]  /*0200*/  FADD R16, R16, 9.9999997473787516356e-06 ;  /* 0x3727c5ac10107421 */ /* 0x004fc80000000000 */
[----:B------:R-:W0:Y:S02]  /*0210*/  MUFU.SQRT R13, R16 ;  /* 0x00000010000d7308 */ /* 0x000e240000002000 */
[C---:B0-----:R-:W-:Y:S02]  /*0220*/  FSETP.GT.AND P0, PT, R13.reuse, 8.50705917302346158658e+37, PT ;  /* 0x7e8000000d00780b */ /* 0x041fe40003f04000 */
[----:B------:R-:W-:-:S11]  /*0230*/  FSETP.GEU.AND P1, PT, R13, 1.175494350822287508e-38, PT ;  /* 0x008000000d00780b */ /* 0x000fd60003f2e000 */
[----:B------:R-:W-:-:S04]  /*0240*/  @P0 FMUL R13, R13, 0.25 ;  /* 0x3e8000000d0d0820 */ /* 0x000fc80000400000 */
[----:B------:R-:W-:-:S06]  /*0250*/  @!P1 FMUL R13, R13, 16777216 ;  /* 0x4b8000000d0d9820 */ /* 0x000fcc0000400000 */
[----:B------:R-:W0:Y:S01]  /*0260*/  MUFU.RCP R13, R13 ;  /* 0x0000000d000d7308 */ /* 0x000e220000001000 */
[----:B------:R-:W-:Y:S01]  /*0270*/  FSEL R6, R6, 1, P0 ;  /* 0x3f80000006067808 */ /* 0x000fe20000000000 */
[----:B-----5:R-:W-:-:S04]  /*0280*/  FADD R7, R14, -R7 ;  /* 0x800000070e077221 */ /* 0x020fc80000000000 */
[----:B------:R-:W-:-:S04]  /*0290*/  @!P1 FMUL R6, R6, 16777216 ;  /* 0x4b80000006069820 */ /* 0x000fc80000400000 */
[----:B0-----:R-:W-:-:S04]  /*02a0*/  FMUL R6, R13, R6 ;  /* 0x000000060d067220 */ /* 0x001fc80000400000 */
[----:B------:R-:W-:-:S04]  /*02b0*/  FMUL R6, R7, R6 ;  /* 0x0000000607067220 */ /* 0x000fc80000400000 */
[----:B---3--:R-:W-:-:S04]  /*02c0*/  FFMA R9, R10, R6, R9 ;  /* 0x000000060a097223 */ /* 0x008fc80000000009 */
[----:B----4-:R-:W-:-:S05]  /*02d0*/  FADD R9, R12, R9 ;  /* 0x000000090c097221 */ /* 0x010fca0000000000 */
[----:B------:R-:W-:Y:S01]  /*02e0*/  STG.E desc[UR4][R2.64], R9 ;  /* 0x0000000902007986 */ /* 0x000fe2000c101904 */
[----:B------:R-:W-:Y:S05]  /*02f0*/  EXIT ;  /* 0x000000000000794d */ /* 0x000fea0003800000 */
.L_x_0:
[----:B------:R-:W-:-:S00]  /*0300*/  BRA `(.L_x_0) ;  /* 0xfffffffc00fc7947 */ /* 0x000fc0000383ffff */
[----:B------:R-:W-:-:S00]  /*0310*/  NOP ;  /* 0x0000000000007918 */ /* 0x000fc00000000000 */
        /* <DEDUP_REMOVED lines=14> */
.L_x_1:


//--------------------- .nv.global.init           --------------------------
	.section	.nv.global.init,"aw",@progbits
.nv.global.init:
	.type		_$_str,@object
	.size		_$_str,(_$_str_$_2 - _$_str)
_$_str:
        /*0000*/ 	.byte	0x5f, 0x5f, 0x43, 0x55, 0x44, 0x41, 0x5f, 0x46, 0x54, 0x5a, 0x00
	.type		_$_str_$_2,@object
	.size		_$_str_$_2,(.L_1 - _$_str_$_2)
_$_str_$_2:
        /*000b*/ 	.byte	0x5f, 0x5f, 0x43, 0x55, 0x44, 0x41, 0x5f, 0x50, 0x52, 0x45, 0x43, 0x5f, 0x53, 0x51, 0x52, 0x54
        /*001b*/ 	.byte	0x00
.L_1:


//--------------------- .nv.constant0.triton_poi_fused__native_batch_norm_legit_no_training_add_50 --------------------------
	.section	.nv.constant0.triton_poi_fused__native_batch_norm_legit_no_training_add_50,"a",@progbits
	.sectionflags	@""
	.align	4
.nv.constant0.triton_poi_fused__native_batch_norm_legit_no_training_add_50:
	.zero		588
